//
// Generated by NVIDIA NVVM Compiler
//
// Compiler Build ID: CL-36424714
// Cuda compilation tools, release 13.0, V13.0.88
// Based on NVVM 20.0.0
//

.version 9.0
.target sm_100
.address_size 64

	// .globl	_Z9matrixAddPiS_S_ii

.visible .entry _Z9matrixAddPiS_S_ii(
	.param .u64 .ptr .align 1 _Z9matrixAddPiS_S_ii_param_0,
	.param .u64 .ptr .align 1 _Z9matrixAddPiS_S_ii_param_1,
	.param .u64 .ptr .align 1 _Z9matrixAddPiS_S_ii_param_2,
	.param .u32 _Z9matrixAddPiS_S_ii_param_3,
	.param .u32 _Z9matrixAddPiS_S_ii_param_4
)
{
	.reg .pred 	%p<4>;
	.reg .b32 	%r<17>;
	.reg .b64 	%rd<11>;

	ld.param.u64 	%rd1, [_Z9matrixAddPiS_S_ii_param_0];
	ld.param.u64 	%rd2, [_Z9matrixAddPiS_S_ii_param_1];
	ld.param.u64 	%rd3, [_Z9matrixAddPiS_S_ii_param_2];
	ld.param.u32 	%r3, [_Z9matrixAddPiS_S_ii_param_3];
	ld.param.u32 	%r4, [_Z9matrixAddPiS_S_ii_param_4];
	mov.u32 	%r6, %ctaid.x;
	mov.u32 	%r7, %ntid.x;
	mov.u32 	%r8, %tid.x;
	mad.lo.s32 	%r1, %r6, %r7, %r8;
	mov.u32 	%r9, %ctaid.y;
	mov.u32 	%r10, %ntid.y;
	mov.u32 	%r11, %tid.y;
	mad.lo.s32 	%r12, %r9, %r10, %r11;
	setp.ge.s32 	%p1, %r1, %r3;
	setp.ge.s32 	%p2, %r12, %r4;
	or.pred  	%p3, %p1, %p2;
	@%p3 bra 	$L__BB0_2;
	cvta.to.global.u64 	%rd4, %rd1;
	cvta.to.global.u64 	%rd5, %rd2;
	cvta.to.global.u64 	%rd6, %rd3;
	mad.lo.s32 	%r13, %r3, %r12, %r1;
	mul.wide.s32 	%rd7, %r13, 4;
	add.s64 	%rd8, %rd4, %rd7;
	ld.global.u32 	%r14, [%rd8];
	add.s64 	%rd9, %rd5, %rd7;
	ld.global.u32 	%r15, [%rd9];
	add.s32 	%r16, %r15, %r14;
	add.s64 	%rd10, %rd6, %rd7;
	st.global.u32 	[%rd10], %r16;
$L__BB0_2:
	ret;

}


// ===== COMPILED SASS (sm_100) =====

	.target	sm_100

	.elftype	@"ET_EXEC"


//--------------------- .note.nv.tkinfo           --------------------------
	.section	.note.nv.tkinfo,"",@"SHT_NOTE"
	.sectionflags	@"SHF_NOTE_NV_TKINFO"
	.tkinfo
        /*0018*/ 	.word	0x00000002
        /*0030*/ 	.string	""
        /*0030*/ 	.string	"ptxas"
        /*0030*/ 	.string	"Cuda compilation tools, release 13.0, V13.0.88"
        /*0030*/ 	.string	"Build cuda_13.0.r13.0/compiler.36424714_0"
        /*0030*/ 	.string	"-arch sm_100 -m 64 "



//--------------------- .note.nv.cuinfo           --------------------------
	.section	.note.nv.cuinfo,"",@"SHT_NOTE"
	.sectionflags	@"SHF_NOTE_NV_CUINFO"
        /*0018*/ 	.short	0x0002
        /*001a*/ 	.short	0x0064
        /*001c*/ 	.short	0x0082
	.zero		2


//--------------------- .nv.info                  --------------------------
	.section	.nv.info,"",@"SHT_CUDA_INFO"
	.align	4


	//----- nvinfo : EIATTR_REGCOUNT
	.align		4
        /*0000*/ 	.byte	0x04, 0x2f
        /*0002*/ 	.short	(.L_1 - .L_0)
	.align		4
.L_0:
        /*0004*/ 	.word	index@(_Z9matrixAddPiS_S_ii)
        /*0008*/ 	.word	0x0000000c


	//----- nvinfo : EIATTR_FRAME_SIZE
	.align		4
.L_1:
        /*000c*/ 	.byte	0x04, 0x11
        /*000e*/ 	.short	(.L_3 - .L_2)
	.align		4
.L_2:
        /*0010*/ 	.word	index@(_Z9matrixAddPiS_S_ii)
        /*0014*/ 	.word	0x00000000


	//----- nvinfo : EIATTR_MIN_STACK_SIZE
	.align		4
.L_3:
        /*0018*/ 	.byte	0x04, 0x12
        /*001a*/ 	.short	(.L_5 - .L_4)
	.align		4
.L_4:
        /*001c*/ 	.word	index@(_Z9matrixAddPiS_S_ii)
        /*0020*/ 	.word	0x00000000
.L_5:


//--------------------- .nv.compat                --------------------------
	.section	.nv.compat,"",@"SHT_CUDA_COMPAT_INFO"
	.align	4
        /*0000*/ 	.byte	0x02, 0x09, 0x00, 0x00, 0x02, 0x02, 0x01, 0x00, 0x02, 0x05, 0x05, 0x00, 0x03, 0x07, 0x01, 0x01
        /*0010*/ 	.byte	0x02, 0x03, 0x00, 0x00, 0x02, 0x06, 0x01, 0x00, 0x04, 0x0b, 0x08, 0x00, 0x09, 0x00, 0x00, 0x00
        /*0020*/ 	.byte	0x00, 0x00, 0x00, 0x00


//--------------------- .nv.info._Z9matrixAddPiS_S_ii --------------------------
	.section	.nv.info._Z9matrixAddPiS_S_ii,"",@"SHT_CUDA_INFO"
	.sectionflags	@""
	.align	4


	//----- nvinfo : EIATTR_CUDA_API_VERSION
	.align		4
        /*0000*/ 	.byte	0x04, 0x37
        /*0002*/ 	.short	(.L_7 - .L_6)
.L_6:
        /*0004*/ 	.word	0x00000082


	//----- nvinfo : EIATTR_KPARAM_INFO
	.align		4
.L_7:
        /*0008*/ 	.byte	0x04, 0x17
        /*000a*/ 	.short	(.L_9 - .L_8)
.L_8:
        /*000c*/ 	.word	0x00000000
        /*0010*/ 	.short	0x0004
        /*0012*/ 	.short	0x001c
        /*0014*/ 	.byte	0x00, 0xf0, 0x11, 0x00


	//----- nvinfo : EIATTR_KPARAM_INFO
	.align		4
.L_9:
        /*0018*/ 	.byte	0x04, 0x17
        /*001a*/ 	.short	(.L_11 - .L_10)
.L_10:
        /*001c*/ 	.word	0x00000000
        /*0020*/ 	.short	0x0003
        /*0022*/ 	.short	0x0018
        /*0024*/ 	.byte	0x00, 0xf0, 0x11, 0x00


	//----- nvinfo : EIATTR_KPARAM_INFO
	.align		4
.L_11:
        /*0028*/ 	.byte	0x04, 0x17
        /*002a*/ 	.short	(.L_13 - .L_12)
.L_12:
        /*002c*/ 	.word	0x00000000
        /*0030*/ 	.short	0x0002
        /*0032*/ 	.short	0x0010
        /*0034*/ 	.byte	0x00, 0xf5, 0x21, 0x00


	//----- nvinfo : EIATTR_KPARAM_INFO
	.align		4
.L_13:
        /*0038*/ 	.byte	0x04, 0x17
        /*003a*/ 	.short	(.L_15 - .L_14)
.L_14:
        /*003c*/ 	.word	0x00000000
        /*0040*/ 	.short	0x0001
        /*0042*/ 	.short	0x0008
        /*0044*/ 	.byte	0x00, 0xf5, 0x21, 0x00


	//----- nvinfo : EIATTR_KPARAM_INFO
	.align		4
.L_15:
        /*0048*/ 	.byte	0x04, 0x17
        /*004a*/ 	.short	(.L_17 - .L_16)
.L_16:
        /*004c*/ 	.word	0x00000000
        /*0050*/ 	.short	0x0000
        /*0052*/ 	.short	0x0000
        /*0054*/ 	.byte	0x00, 0xf5, 0x21, 0x00


	//----- nvinfo : EIATTR_SPARSE_MMA_MASK
	.align		4
.L_17:
        /*0058*/ 	.byte	0x03, 0x50
        /*005a*/ 	.short	0x0000


	//----- nvinfo : EIATTR_MAXREG_COUNT
	.align		4
        /*005c*/ 	.byte	0x03, 0x1b
        /*005e*/ 	.short	0x00ff


	//----- nvinfo : EIATTR_MERCURY_ISA_VERSION
	.align		4
        /*0060*/ 	.byte	0x03, 0x5f
        /*0062*/ 	.short	0x0101


	//----- nvinfo : EIATTR_VRC_CTA_INIT_COUNT
	.align		4
        /*0064*/ 	.byte	0x02, 0x4a
	.zero		1
	.zero		1


	//----- nvinfo : EIATTR_EXIT_INSTR_OFFSETS
	.align		4
        /*0068*/ 	.byte	0x04, 0x1c
        /*006a*/ 	.short	(.L_19 - .L_18)


	//   ....[0]....
.L_18:
        /*006c*/ 	.word	0x000000c0


	//   ....[1]....
        /*0070*/ 	.word	0x00000190


	//----- nvinfo : EIATTR_CBANK_PARAM_SIZE
	.align		4
.L_19:
        /*0074*/ 	.byte	0x03, 0x19
        /*0076*/ 	.short	0x0020


	//----- nvinfo : EIATTR_PARAM_CBANK
	.align		4
        /*0078*/ 	.byte	0x04, 0x0a
        /*007a*/ 	.short	(.L_21 - .L_20)
	.align		4
.L_20:
        /*007c*/ 	.word	index@(.nv.constant0._Z9matrixAddPiS_S_ii)
        /*0080*/ 	.short	0x0380
        /*0082*/ 	.short	0x0020


	//----- nvinfo : EIATTR_SW_WAR
	.align		4
.L_21:
        /*0084*/ 	.byte	0x04, 0x36
        /*0086*/ 	.short	(.L_23 - .L_22)
.L_22:
        /*0088*/ 	.word	0x00000008
.L_23:


//--------------------- .nv.callgraph             --------------------------
	.section	.nv.callgraph,"",@"SHT_CUDA_CALLGRAPH"
	.align	4
	.sectionentsize	8
	.align		4
        /*0000*/ 	.word	0x00000000
	.align		4
        /*0004*/ 	.word	0xffffffff
	.align		4
        /*0008*/ 	.word	0x00000000
	.align		4
        /*000c*/ 	.word	0xfffffffe
	.align		4
        /*0010*/ 	.word	0x00000000
	.align		4
        /*0014*/ 	.word	0xfffffffd
	.align		4
        /*0018*/ 	.word	0x00000000
	.align		4
        /*001c*/ 	.word	0xfffffffc


//--------------------- .text._Z9matrixAddPiS_S_ii --------------------------
	.section	.text._Z9matrixAddPiS_S_ii,"ax",@progbits
	.align	128
        .global         _Z9matrixAddPiS_S_ii
        .type           _Z9matrixAddPiS_S_ii,@function
        .size           _Z9matrixAddPiS_S_ii,(.L_x_1 - _Z9matrixAddPiS_S_ii)
        .other          _Z9matrixAddPiS_S_ii,@"STO_CUDA_ENTRY STV_DEFAULT"
_Z9matrixAddPiS_S_ii:
.text._Z9matrixAddPiS_S_ii:
[----:B------:R-:W-:Y:S01]  /*0000*/  LDC R1, c[0x0][0x37c] ;  /* 0x0000df00ff017b82 */ /* 0x000fe20000000800 */
[----:B------:R-:W0:Y:S07]  /*0010*/  S2R R2, SR_TID.Y ;  /* 0x0000000000027919 */ /* 0x000e2e0000002200 */
[----:B------:R-:W1:Y:S01]  /*0020*/  LDC R0, c[0x0][0x360] ;  /* 0x0000d800ff007b82 */ /* 0x000e620000000800 */
[----:B------:R-:W2:Y:S01]  /*0030*/  LDCU.64 UR6, c[0x0][0x398] ;  /* 0x00007300ff0677ac */ /* 0x000ea20008000a00 */
[----:B------:R-:W1:Y:S06]  /*0040*/  S2R R3, SR_TID.X ;  /* 0x0000000000037919 */ /* 0x000e6c0000002100 */
[----:B------:R-:W0:Y:S08]  /*0050*/  S2UR UR5, SR_CTAID.Y ;  /* 0x00000000000579c3 */ /* 0x000e300000002600 */
[----:B------:R-:W0:Y:S08]  /*0060*/  LDC R7, c[0x0][0x364] ;  /* 0x0000d900ff077b82 */ /* 0x000e300000000800 */
[----:B------:R-:W1:Y:S01]  /*0070*/  S2UR UR4, SR_CTAID.X ;  /* 0x00000000000479c3 */ /* 0x000e620000002500 */
[----:B0-----:R-:W-:-:S05]  /*0080*/  IMAD R7, R7, UR5, R2 ;  /* 0x0000000507077c24 */ /* 0x001fca000f8e0202 */
[----:B--2---:R-:W-:Y:S01]  /*0090*/  ISETP.GE.AND P0, PT, R7, UR7, PT ;  /* 0x0000000707007c0c */ /* 0x004fe2000bf06270 */
[----:B-1----:R-:W-:-:S05]  /*00a0*/  IMAD R0, R0, UR4, R3 ;  /* 0x0000000400007c24 */ /* 0x002fca000f8e0203 */
[----:B------:R-:W-:-:S13]  /*00b0*/  ISETP.GE.OR P0, PT, R0, UR6, P0 ;  /* 0x0000000600007c0c */ /* 0x000fda0008706670 */
[----:B------:R-:W-:Y:S05]  /*00c0*/  @P0 EXIT ;  /* 0x000000000000094d */ /* 0x000fea0003800000 */
[----:B------:R-:W0:Y:S01]  /*00d0*/  LDC.64 R2, c[0x0][0x380] ;  /* 0x0000e000ff027b82 */ /* 0x000e220000000a00 */
[----:B------:R-:W1:Y:S01]  /*00e0*/  LDCU.64 UR4, c[0x0][0x358] ;  /* 0x00006b00ff0477ac */ /* 0x000e620008000a00 */
[----:B------:R-:W-:-:S06]  /*00f0*/  IMAD R9, R7, UR6, R0 ;  /* 0x0000000607097c24 */ /* 0x000fcc000f8e0200 */
[----:B------:R-:W2:Y:S08]  /*0100*/  LDC.64 R4, c[0x0][0x388] ;  /* 0x0000e200ff047b82 */ /* 0x000eb00000000a00 */
[----:B------:R-:W3:Y:S01]  /*0110*/  LDC.64 R6, c[0x0][0x390] ;  /* 0x0000e400ff067b82 */ /* 0x000ee20000000a00 */
[----:B0-----:R-:W-:-:S06]  /*0120*/  IMAD.WIDE R2, R9, 0x4, R2 ;  /* 0x0000000409027825 */ /* 0x001fcc00078e0202 */
[----:B-1----:R-:W4:Y:S01]  /*0130*/  LDG.E R2, desc[UR4][R2.64] ;  /* 0x0000000402027981 */ /* 0x002f22000c1e1900 */
[----:B--2---:R-:W-:-:S06]  /*0140*/  IMAD.WIDE R4, R9, 0x4, R4 ;  /* 0x0000000409047825 */ /* 0x004fcc00078e0204 */
[----:B------:R-:W4:Y:S01]  /*0150*/  LDG.E R5, desc[UR4][R4.64] ;  /* 0x0000000404057981 */ /* 0x000f22000c1e1900 */
[----:B---3--:R-:W-:Y:S01]  /*0160*/  IMAD.WIDE R6, R9, 0x4, R6 ;  /* 0x0000000409067825 */ /* 0x008fe200078e0206 */
[----:B----4-:R-:W-:-:S05]  /*0170*/  IADD3 R9, PT, PT, R2, R5, RZ ;  /* 0x0000000502097210 */ /* 0x010fca0007ffe0ff */
[----:B------:R-:W-:Y:S01]  /*0180*/  STG.E desc[UR4][R6.64], R9 ;  /* 0x0000000906007986 */ /* 0x000fe2000c101904 */
[----:B------:R-:W-:Y:S05]  /*0190*/  EXIT ;  /* 0x000000000000794d */ /* 0x000fea0003800000 */
.L_x_0:
[----:B------:R-:W-:-:S00]  /*01a0*/  BRA `(.L_x_0) ;  /* 0xfffffffc00fc7947 */ /* 0x000fc0000383ffff */
[----:B------:R-:W-:-:S00]  /*01b0*/  NOP ;  /* 0x0000000000007918 */ /* 0x000fc00000000000 */
        /* <DEDUP_REMOVED lines=12> */
.L_x_1:


//--------------------- .nv.shared.reserved.0     --------------------------
	.section	.nv.shared.reserved.0,"aw",@nobits
	.weak		__nv_reservedSMEM_offset_0_alias
	.size		__nv_reservedSMEM_offset_0_alias, 0, 64
	.other		__nv_reservedSMEM_offset_0_alias,@"STO_CUDA_RESERVED_SHARED STV_DEFAULT"
__nv_reservedSMEM_offset_0_alias:
	.zero		0
	.zero		64


//--------------------- .nv.constant0._Z9matrixAddPiS_S_ii --------------------------
	.section	.nv.constant0._Z9matrixAddPiS_S_ii,"a",@progbits
	.sectionflags	@""
	.align	4
.nv.constant0._Z9matrixAddPiS_S_ii:
	.zero		928


//--------------------- SYMBOLS --------------------------

	.type		.nv.reservedSmem.offset0,@object
	.size		.nv.reservedSmem.offset0,0x4
